	.headerflags	@"EF_CUDA_TEXMODE_UNIFIED EF_CUDA_64BIT_ADDRESS EF_CUDA_ACCELERATORS EF_CUDA_SM90 EF_CUDA_VIRTUAL_SM(EF_CUDA_SM90)"
	.elftype	@"ET_EXEC"


//--------------------- .nv.info                  --------------------------
	.section	.nv.info,"",@"SHT_CUDA_INFO"
	.align	4


	//----- nvinfo : EIATTR_REGCOUNT
	.align		4
        /*0000*/ 	.byte	0x04, 0x2f
        /*0002*/ 	.short	(.L_1 - .L_0)
	.align		4
.L_0:
        /*0004*/ 	.word	index@(triton_poi_fused_max_pool2d_with_indices_10)
        /*0008*/ 	.word	0x00000013


	//----- nvinfo : EIATTR_MIN_STACK_SIZE
	.align		4
.L_1:
        /*000c*/ 	.byte	0x04, 0x12
        /*000e*/ 	.short	(.L_3 - .L_2)
	.align		4
.L_2:
        /*0010*/ 	.word	index@(triton_poi_fused_max_pool2d_with_indices_10)
        /*0014*/ 	.word	0x00000000


	//----- nvinfo : EIATTR_FRAME_SIZE
	.align		4
.L_3:
        /*0018*/ 	.byte	0x04, 0x11
        /*001a*/ 	.short	(.L_5 - .L_4)
	.align		4
.L_4:
        /*001c*/ 	.word	index@(triton_poi_fused_max_pool2d_with_indices_10)
        /*0020*/ 	.word	0x00000000


	//----- nvinfo : EIATTR_MIN_STACK_SIZE
	.align		4
.L_5:
        /*0024*/ 	.byte	0x04, 0x12
        /*0026*/ 	.short	(.L_7 - .L_6)
	.align		4
.L_6:
        /*0028*/ 	.word	index@(triton_poi_fused_max_pool2d_with_indices_10)
        /*002c*/ 	.word	0x00000000
.L_7:


//--------------------- .nv.info.triton_poi_fused_max_pool2d_with_indices_10 --------------------------
	.section	.nv.info.triton_poi_fused_max_pool2d_with_indices_10,"",@"SHT_CUDA_INFO"
	.sectionflags	@""
	.align	4


	//----- nvinfo : EIATTR_CUDA_API_VERSION
	.align		4
        /*0000*/ 	.byte	0x04, 0x37
        /*0002*/ 	.short	(.L_9 - .L_8)
.L_8:
        /*0004*/ 	.word	0x0000007c


	//----- nvinfo : EIATTR_KPARAM_INFO
	.align		4
.L_9:
        /*0008*/ 	.byte	0x04, 0x17
        /*000a*/ 	.short	(.L_11 - .L_10)
.L_10:
        /*000c*/ 	.word	0x00000000
        /*0010*/ 	.short	0x0003
        /*0012*/ 	.short	0x0018
        /*0014*/ 	.byte	0x00, 0xf0, 0x11, 0x00


	//----- nvinfo : EIATTR_KPARAM_INFO
	.align		4
.L_11:
        /*0018*/ 	.byte	0x04, 0x17
        /*001a*/ 	.short	(.L_13 - .L_12)
.L_12:
        /*001c*/ 	.word	0x00000000
        /*0020*/ 	.short	0x0002
        /*0022*/ 	.short	0x0010
        /*0024*/ 	.byte	0x00, 0xf4, 0x21, 0x00


	//----- nvinfo : EIATTR_KPARAM_INFO
	.align		4
.L_13:
        /*0028*/ 	.byte	0x04, 0x17
        /*002a*/ 	.short	(.L_15 - .L_14)
.L_14:
        /*002c*/ 	.word	0x00000000
        /*0030*/ 	.short	0x0001
        /*0032*/ 	.short	0x0008
        /*0034*/ 	.byte	0x00, 0xf4, 0x21, 0x00


	//----- nvinfo : EIATTR_KPARAM_INFO
	.align		4
.L_15:
        /*0038*/ 	.byte	0x04, 0x17
        /*003a*/ 	.short	(.L_17 - .L_16)
.L_16:
        /*003c*/ 	.word	0x00000000
        /*0040*/ 	.short	0x0000
        /*0042*/ 	.short	0x0000
        /*0044*/ 	.byte	0x00, 0xf4, 0x21, 0x00


	//----- nvinfo : EIATTR_SPARSE_MMA_MASK
	.align		4
.L_17:
        /*0048*/ 	.byte	0x03, 0x50
        /*004a*/ 	.short	0x0000


	//----- nvinfo : EIATTR_MAXREG_COUNT
	.align		4
        /*004c*/ 	.byte	0x03, 0x1b
        /*004e*/ 	.short	0x00ff


	//----- nvinfo : EIATTR_EXIT_INSTR_OFFSETS
	.align		4
        /*0050*/ 	.byte	0x04, 0x1c
        /*0052*/ 	.short	(.L_19 - .L_18)


	//   ....[0]....
.L_18:
        /*0054*/ 	.word	0x00000440


	//   ....[1]....
        /*0058*/ 	.word	0x00000460


	//----- nvinfo : EIATTR_REQNTID
	.align		4
.L_19:
        /*005c*/ 	.byte	0x04, 0x10
        /*005e*/ 	.short	(.L_21 - .L_20)
.L_20:
        /*0060*/ 	.word	0x00000080
        /*0064*/ 	.word	0x00000001
        /*0068*/ 	.word	0x00000001


	//----- nvinfo : EIATTR_CBANK_PARAM_SIZE
	.align		4
.L_21:
        /*006c*/ 	.byte	0x03, 0x19
        /*006e*/ 	.short	0x001c


	//----- nvinfo : EIATTR_PARAM_CBANK
	.align		4
        /*0070*/ 	.byte	0x04, 0x0a
        /*0072*/ 	.short	(.L_23 - .L_22)
	.align		4
.L_22:
        /*0074*/ 	.word	index@(.nv.constant0.triton_poi_fused_max_pool2d_with_indices_10)
        /*0078*/ 	.short	0x0210
        /*007a*/ 	.short	0x001c


	//----- nvinfo : EIATTR_SW_WAR
	.align		4
.L_23:
        /*007c*/ 	.byte	0x04, 0x36
        /*007e*/ 	.short	(.L_25 - .L_24)
.L_24:
        /*0080*/ 	.word	0x00000008
.L_25:


//--------------------- .nv.callgraph             --------------------------
	.section	.nv.callgraph,"",@"SHT_CUDA_CALLGRAPH"
	.align	4
	.sectionentsize	8
	.align		4
        /*0000*/ 	.word	0x00000000
	.align		4
        /*0004*/ 	.word	0xffffffff
	.align		4
        /*0008*/ 	.word	0x00000000
	.align		4
        /*000c*/ 	.word	0xfffffffe
	.align		4
        /*0010*/ 	.word	0x00000000
	.align		4
        /*0014*/ 	.word	0xfffffffd
	.align		4
        /*0018*/ 	.word	0x00000000
	.align		4
        /*001c*/ 	.word	0xfffffffc


//--------------------- .text.triton_poi_fused_max_pool2d_with_indices_10 --------------------------
	.section	.text.triton_poi_fused_max_pool2d_with_indices_10,"ax",@progbits
	.align	128
        .global         triton_poi_fused_max_pool2d_with_indices_10
        .type           triton_poi_fused_max_pool2d_with_indices_10,@function
        .size           triton_poi_fused_max_pool2d_with_indices_10,(.L_x_1 - triton_poi_fused_max_pool2d_with_indices_10)
        .other          triton_poi_fused_max_pool2d_with_indices_10,@"STO_CUDA_ENTRY STV_DEFAULT"
triton_poi_fused_max_pool2d_with_indices_10:
.text.triton_poi_fused_max_pool2d_with_indices_10:
[----:B------:R-:W0:Y:S02]  /*0000*/  LDC R1, c[0x0][0x28] ;  /* 0x00000a00ff017b82 */ /* 0x000e240000000800 */
[----:B------:R-:W1:Y:S01]  /*0010*/  S2R R7, SR_CTAID.X ;  /* 0x0000000000077919 */ /* 0x000e620000002500 */
[----:B------:R-:W2:Y:S01]  /*0020*/  LDC.64 R2, c[0x0][0x210] ;  /* 0x00008400ff027b82 */ /* 0x000ea20000000a00 */
[----:B------:R-:W-:Y:S02]  /*0030*/  CS2R R12, SRZ ;  /* 0x00000000000c7805 */ /* 0x000fe4000001ff00 */
[----:B------:R-:W-:Y:S01]  /*0040*/  CS2R R14, SRZ ;  /* 0x00000000000e7805 */ /* 0x000fe2000001ff00 */
[----:B------:R-:W3:Y:S01]  /*0050*/  S2R R4, SR_TID.X ;  /* 0x0000000000047919 */ /* 0x000ee20000002100 */
[----:B------:R-:W-:Y:S01]  /*0060*/  ULDC.64 UR4, c[0x0][0x208] ;  /* 0x0000820000047ab9 */ /* 0x000fe20000000a00 */
[----:B------:R-:W-:Y:S01]  /*0070*/  IMAD.MOV.U32 R10, RZ, RZ, RZ ;  /* 0x000000ffff0a7224 */ /* 0x000fe200078e00ff */
[----:B------:R-:W-:Y:S01]  /*0080*/  ULDC.64 UR6, c[0x0][0x220] ;  /* 0x0000880000067ab9 */ /* 0x000fe20000000a00 */
[----:B-1----:R-:W-:Y:S01]  /*0090*/  SHF.R.U32.HI R6, RZ, 0x17, R7 ;  /* 0x00000017ff067819 */ /* 0x002fe20000011607 */
[----:B------:R-:W-:-:S03]  /*00a0*/  IMAD.SHL.U32 R0, R7, 0x100, RZ ;  /* 0x0000010007007824 */ /* 0x000fc600078e00ff */
[----:B------:R-:W-:Y:S01]  /*00b0*/  SGXT.U32 R6, R6, 0x1 ;  /* 0x000000010606781a */ /* 0x000fe20000000000 */
[----:B---3--:R-:W-:Y:S02]  /*00c0*/  IMAD.SHL.U32 R4, R4, 0x2, RZ ;  /* 0x0000000204047824 */ /* 0x008fe400078e00ff */
[----:B------:R-:W-:-:S03]  /*00d0*/  VIADD R5, R0, 0x1 ;  /* 0x0000000100057836 */ /* 0x000fc60000000000 */
[----:B------:R-:W-:Y:S01]  /*00e0*/  LOP3.LUT R0, R4, 0xfe, RZ, 0xc0, !PT ;  /* 0x000000fe04007812 */ /* 0x000fe200078ec0ff */
[----:B------:R-:W-:-:S03]  /*00f0*/  IMAD.IADD R6, R5, 0x1, R6 ;  /* 0x0000000105067824 */ /* 0x000fc600078e0206 */
[----:B------:R-:W-:Y:S02]  /*0100*/  PRMT R0, R0, 0x6540, R7 ;  /* 0x0000654000007816 */ /* 0x000fe40000000007 */
[----:B------:R-:W-:Y:S02]  /*0110*/  LOP3.LUT R6, R6, 0x7fffff02, RZ, 0xc0, !PT ;  /* 0x7fffff0206067812 */ /* 0x000fe400078ec0ff */
[C---:B------:R-:W-:Y:S01]  /*0120*/  ISETP.GE.AND P0, PT, R0.reuse, 0x200, PT ;  /* 0x000002000000780c */ /* 0x040fe20003f06270 */
[----:B------:R-:W-:Y:S02]  /*0130*/  IMAD.SHL.U32 R7, R0, 0x4, RZ ;  /* 0x0000000400077824 */ /* 0x000fe400078e00ff */
[----:B------:R-:W-:-:S04]  /*0140*/  IMAD.IADD R6, R5, 0x1, -R6 ;  /* 0x0000000105067824 */ /* 0x000fc800078e0a06 */
[----:B------:R-:W-:-:S04]  /*0150*/  IMAD R11, R6, 0x2, R7 ;  /* 0x00000002060b7824 */ /* 0x000fc800078e0207 */
[----:B--2---:R-:W-:-:S04]  /*0160*/  IMAD.WIDE R4, R11, 0x4, R2 ;  /* 0x000000040b047825 */ /* 0x004fc800078e0202 */
[----:B------:R-:W-:Y:S01]  /*0170*/  VIADD R9, R11, 0x4 ;  /* 0x000000040b097836 */ /* 0x000fe20000000000 */
[----:B------:R-:W2:Y:S01]  /*0180*/  @!P0 LDG.E.EL R12, desc[UR4][R4.64] ;  /* 0x00000004040c8981 */ /* 0x000ea2000c2e1900 */
[----:B------:R-:W-:Y:S02]  /*0190*/  IMAD.MOV.U32 R16, RZ, RZ, RZ ;  /* 0x000000ffff107224 */ /* 0x000fe400078e00ff */
[--C-:B------:R-:W-:Y:S01]  /*01a0*/  IMAD.WIDE R6, R7, 0x4, R2.reuse ;  /* 0x0000000407067825 */ /* 0x100fe200078e0202 */
[----:B------:R1:W2:Y:S03]  /*01b0*/  @!P0 LDG.E.EL R15, desc[UR4][R4.64+0x4] ;  /* 0x00000404040f8981 */ /* 0x0002a6000c2e1900 */
[----:B------:R-:W-:Y:S01]  /*01c0*/  IMAD.WIDE R8, R9, 0x4, R2 ;  /* 0x0000000409087825 */ /* 0x000fe200078e0202 */
[----:B------:R-:W3:Y:S04]  /*01d0*/  @!P0 LDG.E.EL R10, desc[UR4][R6.64] ;  /* 0x00000004060a8981 */ /* 0x000ee8000c2e1900 */
[----:B------:R-:W3:Y:S04]  /*01e0*/  @!P0 LDG.E.EL R16, desc[UR4][R6.64+0x4] ;  /* 0x0000040406108981 */ /* 0x000ee8000c2e1900 */
[----:B------:R-:W4:Y:S04]  /*01f0*/  @!P0 LDG.E.EL R14, desc[UR4][R8.64] ;  /* 0x00000004080e8981 */ /* 0x000f28000c2e1900 */
[----:B------:R-:W5:Y:S01]  /*0200*/  @!P0 LDG.E.EL R13, desc[UR4][R6.64+0x10] ;  /* 0x00001004060d8981 */ /* 0x000f62000c2e1900 */
[----:B------:R-:W-:Y:S01]  /*0210*/  VIADD R11, R11, 0x5 ;  /* 0x000000050b0b7836 */ /* 0x000fe20000000000 */
[----:B-1----:R-:W-:-:S03]  /*0220*/  CS2R R4, SRZ ;  /* 0x0000000000047805 */ /* 0x002fc6000001ff00 */
[----:B------:R-:W-:-:S03]  /*0230*/  IMAD.WIDE R2, R11, 0x4, R2 ;  /* 0x000000040b027825 */ /* 0x000fc600078e0202 */
[----:B------:R-:W5:Y:S04]  /*0240*/  @!P0 LDG.E.EL R4, desc[UR4][R6.64+0x14] ;  /* 0x0000140406048981 */ /* 0x000f68000c2e1900 */
[----:B------:R1:W5:Y:S02]  /*0250*/  @!P0 LDG.E.EL R5, desc[UR4][R2.64] ;  /* 0x0000000402058981 */ /* 0x000364000c2e1900 */
[----:B-1----:R-:W1:Y:S02]  /*0260*/  LDC.64 R2, c[0x0][0x218] ;  /* 0x00008600ff027b82 */ /* 0x002e640000000a00 */
[----:B-1----:R-:W-:Y:S01]  /*0270*/  IMAD.WIDE R2, R0, 0x4, R2 ;  /* 0x0000000400027825 */ /* 0x002fe200078e0202 */
[C---:B--2---:R-:W-:Y:S02]  /*0280*/  FSETP.GT.AND P2, PT, R15.reuse, R12, PT ;  /* 0x0000000c0f00720b */ /* 0x044fe40003f44000 */
[----:B------:R-:W-:-:S02]  /*0290*/  FSETP.NAN.AND P3, PT, R15, R15, PT ;  /* 0x0000000f0f00720b */ /* 0x000fc40003f68000 */
[----:B------:R-:W-:Y:S02]  /*02a0*/  SEL R7, RZ, 0x1, !P2 ;  /* 0x00000001ff077807 */ /* 0x000fe40005000000 */
[C---:B---3--:R-:W-:Y:S02]  /*02b0*/  FSETP.GT.AND P1, PT, R16.reuse, R10, PT ;  /* 0x0000000a1000720b */ /* 0x048fe40003f24000 */
[----:B------:R-:W-:Y:S02]  /*02c0*/  FSETP.NAN.AND P6, PT, R16, R16, PT ;  /* 0x000000101000720b */ /* 0x000fe40003fc8000 */
[----:B----4-:R-:W-:-:S03]  /*02d0*/  FSETP.NAN.AND P5, PT, R14, R14, PT ;  /* 0x0000000e0e00720b */ /* 0x010fc60003fa8000 */
[----:B------:R-:W-:Y:S02]  /*02e0*/  @!P2 SEL R15, R15, R12, P3 ;  /* 0x0000000c0f0fa207 */ /* 0x000fe40001800000 */
[----:B-----5:R-:W-:Y:S02]  /*02f0*/  FSETP.NAN.AND P3, PT, R13, R13, PT ;  /* 0x0000000d0d00720b */ /* 0x020fe40003f68000 */
[----:B------:R-:W-:Y:S02]  /*0300*/  FSETP.GEU.AND P4, PT, R15, R14, PT ;  /* 0x0000000e0f00720b */ /* 0x000fe40003f8e000 */
[----:B------:R-:W-:Y:S02]  /*0310*/  SEL R6, RZ, 0x1, !P1 ;  /* 0x00000001ff067807 */ /* 0x000fe40004800000 */
[----:B------:R-:W-:Y:S02]  /*0320*/  @!P1 SEL R16, R16, R10, P6 ;  /* 0x0000000a10109207 */ /* 0x000fe40003000000 */
[----:B------:R-:W-:-:S02]  /*0330*/  FSETP.NAN.AND P6, PT, R4, R4, PT ;  /* 0x000000040400720b */ /* 0x000fc40003fc8000 */
[----:B------:R-:W-:Y:S02]  /*0340*/  @!P5 SEL R14, R14, R15, !P4 ;  /* 0x0000000f0e0ed207 */ /* 0x000fe40006000000 */
[----:B------:R-:W-:Y:S02]  /*0350*/  FSETP.GEU.AND P5, PT, R16, R13, PT ;  /* 0x0000000d1000720b */ /* 0x000fe40003fae000 */
[-C--:B------:R-:W-:Y:S02]  /*0360*/  FSETP.GEU.AND P2, PT, R14, R5.reuse, PT ;  /* 0x000000050e00720b */ /* 0x080fe40003f4e000 */
[----:B------:R-:W-:Y:S02]  /*0370*/  @!P3 SEL R13, R13, R16, !P5 ;  /* 0x000000100d0db207 */ /* 0x000fe40006800000 */
[----:B------:R-:W-:Y:S02]  /*0380*/  FSETP.NAN.AND P3, PT, R5, R5, PT ;  /* 0x000000050500720b */ /* 0x000fe40003f68000 */
[----:B------:R-:W-:-:S02]  /*0390*/  FSETP.GEU.AND P1, PT, R13, R4, PT ;  /* 0x000000040d00720b */ /* 0x000fc40003f2e000 */
[----:B------:R-:W-:Y:S02]  /*03a0*/  SEL R8, R6, 0x2, P5 ;  /* 0x0000000206087807 */ /* 0x000fe40002800000 */
[----:B------:R-:W-:Y:S02]  /*03b0*/  SEL R7, R7, 0x2, P4 ;  /* 0x0000000207077807 */ /* 0x000fe40002000000 */
[----:B------:R-:W-:Y:S02]  /*03c0*/  SEL R8, R8, 0x3, P1 ;  /* 0x0000000308087807 */ /* 0x000fe40000800000 */
[----:B------:R-:W-:Y:S02]  /*03d0*/  SEL R7, R7, 0x3, P2 ;  /* 0x0000000307077807 */ /* 0x000fe40001000000 */
[----:B------:R-:W-:Y:S02]  /*03e0*/  @!P6 SEL R4, R4, R13, !P1 ;  /* 0x0000000d0404e207 */ /* 0x000fe40004800000 */
[----:B------:R-:W-:Y:S01]  /*03f0*/  @!P3 SEL R5, R5, R14, !P2 ;  /* 0x0000000e0505b207 */ /* 0x000fe20005000000 */
[----:B------:R-:W-:Y:S01]  /*0400*/  IMAD R9, R7, 0x100, R8 ;  /* 0x0000010007097824 */ /* 0x000fe200078e0208 */
[----:B------:R-:W-:-:S03]  /*0410*/  IADD3 R6, P3, R0, UR6, RZ ;  /* 0x0000000600067c10 */ /* 0x000fc6000ff7e0ff */
[----:B------:R1:W-:Y:S01]  /*0420*/  @!P0 STG.E.64 desc[UR4][R2.64], R4 ;  /* 0x0000000402008986 */ /* 0x0003e2000c101b04 */
[----:B------:R-:W-:Y:S01]  /*0430*/  LEA.HI.X.SX32 R7, R0, UR7, 0x1, P3 ;  /* 0x0000000700077c11 */ /* 0x000fe200098f0eff */
[----:B------:R-:W-:Y:S08]  /*0440*/  @P0 EXIT ;  /* 0x000000000000094d */ /* 0x000ff00003800000 */
[----:B------:R-:W-:Y:S01]  /*0450*/  STG.E.U16 desc[UR4][R6.64], R9 ;  /* 0x0000000906007986 */ /* 0x000fe2000c101504 */
[----:B------:R-:W-:Y:S05]  /*0460*/  EXIT ;  /* 0x000000000000794d */ /* 0x000fea0003800000 */
.L_x_0:
[----:B------:R-:W-:-:S00]  /*0470*/  BRA `(.L_x_0) ;  /* 0xfffffffc00fc7947 */ /* 0x000fc0000383ffff */
[----:B------:R-:W-:-:S00]  /*0480*/  NOP ;  /* 0x0000000000007918 */ /* 0x000fc00000000000 */
[----:B------:R-:W-:-:S00]  /*0490*/  NOP ;  /* 0x0000000000007918 */ /* 0x000fc00000000000 */
[----:B------:R-:W-:-:S00]  /*04a0*/  NOP ;  /* 0x0000000000007918 */ /* 0x000fc00000000000 */
[----:B------:R-:W-:-:S00]  /*04b0*/  NOP ;  /* 0x0000000000007918 */ /* 0x000fc00000000000 */
[----:B------:R-:W-:-:S00]  /*04c0*/  NOP ;  /* 0x0000000000007918 */ /* 0x000fc00000000000 */
[----:B------:R-:W-:-:S00]  /*04d0*/  NOP ;  /* 0x0000000000007918 */ /* 0x000fc00000000000 */
[----:B------:R-:W-:-:S00]  /*04e0*/  NOP ;  /* 0x0000000000007918 */ /* 0x000fc00000000000 */
[----:B------:R-:W-:-:S00]  /*04f0*/  NOP ;  /* 0x0000000000007918 */ /* 0x000fc00000000000 */
.L_x_1:


//--------------------- .nv.constant0.triton_poi_fused_max_pool2d_with_indices_10 --------------------------
	.section	.nv.constant0.triton_poi_fused_max_pool2d_with_indices_10,"a",@progbits
	.sectionflags	@""
	.align	4
.nv.constant0.triton_poi_fused_max_pool2d_with_indices_10:
	.zero		556
